//
// Generated by NVIDIA NVVM Compiler
//
// Compiler Build ID: CL-36424714
// Cuda compilation tools, release 13.0, V13.0.88
// Based on NVVM 20.0.0
//

.version 9.0
.target sm_100
.address_size 64

	// .globl	_Z9block_maxPKiPii
// _ZZ9block_maxPKiPiiE4vals has been demoted

.visible .entry _Z9block_maxPKiPii(
	.param .u64 .ptr .align 1 _Z9block_maxPKiPii_param_0,
	.param .u64 .ptr .align 1 _Z9block_maxPKiPii_param_1,
	.param .u32 _Z9block_maxPKiPii_param_2
)
{
	.reg .pred 	%p<16>;
	.reg .b32 	%r<43>;
	.reg .b64 	%rd<7>;
	// demoted variable
	.shared .align 4 .b8 _ZZ9block_maxPKiPiiE4vals[128];
	ld.param.u64 	%rd1, [_Z9block_maxPKiPii_param_0];
	ld.param.u64 	%rd2, [_Z9block_maxPKiPii_param_1];
	ld.param.u32 	%r12, [_Z9block_maxPKiPii_param_2];
	mov.u32 	%r1, %tid.x;
	mov.u32 	%r2, %ntid.x;
	mov.u32 	%r13, %ctaid.x;
	mad.lo.s32 	%r3, %r2, %r13, %r1;
	and.b32  	%r4, %r1, 31;
	setp.ge.s32 	%p1, %r3, %r12;
	mov.b32 	%r41, -2147483648;
	@%p1 bra 	$L__BB0_2;
	cvta.to.global.u64 	%rd3, %rd1;
	mul.wide.s32 	%rd4, %r3, 4;
	add.s64 	%rd5, %rd3, %rd4;
	ld.global.nc.u32 	%r41, [%rd5];
$L__BB0_2:
	shfl.sync.down.b32	%r14|%p2, %r41, 16, 31, -1;
	max.s32 	%r15, %r41, %r14;
	shfl.sync.down.b32	%r16|%p3, %r15, 8, 31, -1;
	max.s32 	%r17, %r15, %r16;
	shfl.sync.down.b32	%r18|%p4, %r17, 4, 31, -1;
	max.s32 	%r19, %r17, %r18;
	shfl.sync.down.b32	%r20|%p5, %r19, 2, 31, -1;
	max.s32 	%r21, %r19, %r20;
	shfl.sync.down.b32	%r22|%p6, %r21, 1, 31, -1;
	max.s32 	%r7, %r21, %r22;
	setp.ne.s32 	%p7, %r4, 0;
	@%p7 bra 	$L__BB0_4;
	shr.u32 	%r23, %r1, 3;
	and.b32  	%r24, %r23, 124;
	mov.u32 	%r25, _ZZ9block_maxPKiPiiE4vals;
	add.s32 	%r26, %r25, %r24;
	st.shared.u32 	[%r26], %r7;
$L__BB0_4:
	bar.sync 	0;
	setp.gt.u32 	%p8, %r1, 31;
	@%p8 bra 	$L__BB0_9;
	shr.u32 	%r28, %r2, 5;
	setp.ge.u32 	%p9, %r4, %r28;
	mov.b32 	%r42, -2147483648;
	@%p9 bra 	$L__BB0_7;
	shl.b32 	%r29, %r4, 2;
	mov.u32 	%r30, _ZZ9block_maxPKiPiiE4vals;
	add.s32 	%r31, %r30, %r29;
	ld.shared.u32 	%r42, [%r31];
$L__BB0_7:
	setp.ne.s32 	%p10, %r4, 0;
	shfl.sync.down.b32	%r32|%p11, %r42, 16, 31, -1;
	max.s32 	%r33, %r42, %r32;
	shfl.sync.down.b32	%r34|%p12, %r33, 8, 31, -1;
	max.s32 	%r35, %r33, %r34;
	shfl.sync.down.b32	%r36|%p13, %r35, 4, 31, -1;
	max.s32 	%r37, %r35, %r36;
	shfl.sync.down.b32	%r38|%p14, %r37, 2, 31, -1;
	max.s32 	%r39, %r37, %r38;
	shfl.sync.down.b32	%r40|%p15, %r39, 1, 31, -1;
	max.s32 	%r10, %r39, %r40;
	@%p10 bra 	$L__BB0_9;
	cvta.to.global.u64 	%rd6, %rd2;
	st.global.u32 	[%rd6], %r10;
$L__BB0_9:
	ret;

}


// ===== COMPILED SASS (sm_100) =====

	.target	sm_100

	.elftype	@"ET_EXEC"


//--------------------- .note.nv.tkinfo           --------------------------
	.section	.note.nv.tkinfo,"",@"SHT_NOTE"
	.sectionflags	@"SHF_NOTE_NV_TKINFO"
	.tkinfo
        /*0018*/ 	.word	0x00000002
        /*0030*/ 	.string	""
        /*0030*/ 	.string	"ptxas"
        /*0030*/ 	.string	"Cuda compilation tools, release 13.0, V13.0.88"
        /*0030*/ 	.string	"Build cuda_13.0.r13.0/compiler.36424714_0"
        /*0030*/ 	.string	"-arch sm_100 -m 64 "



//--------------------- .note.nv.cuinfo           --------------------------
	.section	.note.nv.cuinfo,"",@"SHT_NOTE"
	.sectionflags	@"SHF_NOTE_NV_CUINFO"
        /*0018*/ 	.short	0x0002
        /*001a*/ 	.short	0x0064
        /*001c*/ 	.short	0x0082
	.zero		2


//--------------------- .nv.info                  --------------------------
	.section	.nv.info,"",@"SHT_CUDA_INFO"
	.align	4


	//----- nvinfo : EIATTR_REGCOUNT
	.align		4
        /*0000*/ 	.byte	0x04, 0x2f
        /*0002*/ 	.short	(.L_1 - .L_0)
	.align		4
.L_0:
        /*0004*/ 	.word	index@(_Z9block_maxPKiPii)
        /*0008*/ 	.word	0x0000000d


	//----- nvinfo : EIATTR_FRAME_SIZE
	.align		4
.L_1:
        /*000c*/ 	.byte	0x04, 0x11
        /*000e*/ 	.short	(.L_3 - .L_2)
	.align		4
.L_2:
        /*0010*/ 	.word	index@(_Z9block_maxPKiPii)
        /*0014*/ 	.word	0x00000000


	//----- nvinfo : EIATTR_MIN_STACK_SIZE
	.align		4
.L_3:
        /*0018*/ 	.byte	0x04, 0x12
        /*001a*/ 	.short	(.L_5 - .L_4)
	.align		4
.L_4:
        /*001c*/ 	.word	index@(_Z9block_maxPKiPii)
        /*0020*/ 	.word	0x00000000
.L_5:


//--------------------- .nv.compat                --------------------------
	.section	.nv.compat,"",@"SHT_CUDA_COMPAT_INFO"
	.align	4
        /*0000*/ 	.byte	0x02, 0x09, 0x00, 0x00, 0x02, 0x02, 0x01, 0x00, 0x02, 0x05, 0x05, 0x00, 0x03, 0x07, 0x01, 0x01
        /*0010*/ 	.byte	0x02, 0x03, 0x00, 0x00, 0x02, 0x06, 0x01, 0x00, 0x04, 0x0b, 0x08, 0x00, 0x09, 0x00, 0x00, 0x00
        /*0020*/ 	.byte	0x00, 0x00, 0x00, 0x00


//--------------------- .nv.info._Z9block_maxPKiPii --------------------------
	.section	.nv.info._Z9block_maxPKiPii,"",@"SHT_CUDA_INFO"
	.sectionflags	@""
	.align	4


	//----- nvinfo : EIATTR_CUDA_API_VERSION
	.align		4
        /*0000*/ 	.byte	0x04, 0x37
        /*0002*/ 	.short	(.L_7 - .L_6)
.L_6:
        /*0004*/ 	.word	0x00000082


	//----- nvinfo : EIATTR_KPARAM_INFO
	.align		4
.L_7:
        /*0008*/ 	.byte	0x04, 0x17
        /*000a*/ 	.short	(.L_9 - .L_8)
.L_8:
        /*000c*/ 	.word	0x00000000
        /*0010*/ 	.short	0x0002
        /*0012*/ 	.short	0x0010
        /*0014*/ 	.byte	0x00, 0xf0, 0x11, 0x00


	//----- nvinfo : EIATTR_KPARAM_INFO
	.align		4
.L_9:
        /*0018*/ 	.byte	0x04, 0x17
        /*001a*/ 	.short	(.L_11 - .L_10)
.L_10:
        /*001c*/ 	.word	0x00000000
        /*0020*/ 	.short	0x0001
        /*0022*/ 	.short	0x0008
        /*0024*/ 	.byte	0x00, 0xf5, 0x21, 0x00


	//----- nvinfo : EIATTR_KPARAM_INFO
	.align		4
.L_11:
        /*0028*/ 	.byte	0x04, 0x17
        /*002a*/ 	.short	(.L_13 - .L_12)
.L_12:
        /*002c*/ 	.word	0x00000000
        /*0030*/ 	.short	0x0000
        /*0032*/ 	.short	0x0000
        /*0034*/ 	.byte	0x00, 0xf5, 0x21, 0x00


	//----- nvinfo : EIATTR_SPARSE_MMA_MASK
	.align		4
.L_13:
        /*0038*/ 	.byte	0x03, 0x50
        /*003a*/ 	.short	0x0000


	//----- nvinfo : EIATTR_MAXREG_COUNT
	.align		4
        /*003c*/ 	.byte	0x03, 0x1b
        /*003e*/ 	.short	0x00ff


	//----- nvinfo : EIATTR_NUM_BARRIERS
	.align		4
        /*0040*/ 	.byte	0x02, 0x4c
        /*0042*/ 	.byte	0x01
	.zero		1


	//----- nvinfo : EIATTR_MERCURY_ISA_VERSION
	.align		4
        /*0044*/ 	.byte	0x03, 0x5f
        /*0046*/ 	.short	0x0101


	//----- nvinfo : EIATTR_COOP_GROUP_MASK_REGIDS
	.align		4
        /*0048*/ 	.byte	0x04, 0x29
        /*004a*/ 	.short	(.L_15 - .L_14)


	//   ....[0]....
.L_14:
        /*004c*/ 	.word	0xffffffff


	//   ....[1]....
        /*0050*/ 	.word	0xffffffff


	//   ....[2]....
        /*0054*/ 	.word	0xffffffff


	//   ....[3]....
        /*0058*/ 	.word	0xffffffff


	//   ....[4]....
        /*005c*/ 	.word	0xffffffff


	//   ....[5]....
        /*0060*/ 	.word	0xffffffff


	//   ....[6]....
        /*0064*/ 	.word	0xffffffff


	//   ....[7]....
        /*0068*/ 	.word	0xffffffff


	//   ....[8]....
        /*006c*/ 	.word	0xffffffff


	//   ....[9]....
        /*0070*/ 	.word	0xffffffff


	//----- nvinfo : EIATTR_COOP_GROUP_INSTR_OFFSETS
	.align		4
.L_15:
        /*0074*/ 	.byte	0x04, 0x28
        /*0076*/ 	.short	(.L_17 - .L_16)


	//   ....[0]....
.L_16:
        /*0078*/ 	.word	0x000000d0


	//   ....[1]....
        /*007c*/ 	.word	0x000000f0


	//   ....[2]....
        /*0080*/ 	.word	0x00000120


	//   ....[3]....
        /*0084*/ 	.word	0x00000190


	//   ....[4]....
        /*0088*/ 	.word	0x000001d0


	//   ....[5]....
        /*008c*/ 	.word	0x000002a0


	//   ....[6]....
        /*0090*/ 	.word	0x000002c0


	//   ....[7]....
        /*0094*/ 	.word	0x000002e0


	//   ....[8]....
        /*0098*/ 	.word	0x00000300


	//   ....[9]....
        /*009c*/ 	.word	0x00000320


	//----- nvinfo : EIATTR_VRC_CTA_INIT_COUNT
	.align		4
.L_17:
        /*00a0*/ 	.byte	0x02, 0x4a
	.zero		1
	.zero		1


	//----- nvinfo : EIATTR_EXIT_INSTR_OFFSETS
	.align		4
        /*00a4*/ 	.byte	0x04, 0x1c
        /*00a6*/ 	.short	(.L_19 - .L_18)


	//   ....[0]....
.L_18:
        /*00a8*/ 	.word	0x00000210


	//   ....[1]....
        /*00ac*/ 	.word	0x00000330


	//   ....[2]....
        /*00b0*/ 	.word	0x00000370


	//----- nvinfo : EIATTR_CBANK_PARAM_SIZE
	.align		4
.L_19:
        /*00b4*/ 	.byte	0x03, 0x19
        /*00b6*/ 	.short	0x0014


	//----- nvinfo : EIATTR_PARAM_CBANK
	.align		4
        /*00b8*/ 	.byte	0x04, 0x0a
        /*00ba*/ 	.short	(.L_21 - .L_20)
	.align		4
.L_20:
        /*00bc*/ 	.word	index@(.nv.constant0._Z9block_maxPKiPii)
        /*00c0*/ 	.short	0x0380
        /*00c2*/ 	.short	0x0014


	//----- nvinfo : EIATTR_SW_WAR
	.align		4
.L_21:
        /*00c4*/ 	.byte	0x04, 0x36
        /*00c6*/ 	.short	(.L_23 - .L_22)
.L_22:
        /*00c8*/ 	.word	0x00000008
.L_23:


//--------------------- .nv.callgraph             --------------------------
	.section	.nv.callgraph,"",@"SHT_CUDA_CALLGRAPH"
	.align	4
	.sectionentsize	8
	.align		4
        /*0000*/ 	.word	0x00000000
	.align		4
        /*0004*/ 	.word	0xffffffff
	.align		4
        /*0008*/ 	.word	0x00000000
	.align		4
        /*000c*/ 	.word	0xfffffffe
	.align		4
        /*0010*/ 	.word	0x00000000
	.align		4
        /*0014*/ 	.word	0xfffffffd
	.align		4
        /*0018*/ 	.word	0x00000000
	.align		4
        /*001c*/ 	.word	0xfffffffc


//--------------------- .text._Z9block_maxPKiPii  --------------------------
	.section	.text._Z9block_maxPKiPii,"ax",@progbits
	.align	128
        .global         _Z9block_maxPKiPii
        .type           _Z9block_maxPKiPii,@function
        .size           _Z9block_maxPKiPii,(.L_x_1 - _Z9block_maxPKiPii)
        .other          _Z9block_maxPKiPii,@"STO_CUDA_ENTRY STV_DEFAULT"
_Z9block_maxPKiPii:
.text._Z9block_maxPKiPii:
[----:B------:R-:W-:Y:S01]  /*0000*/  LDC R1, c[0x0][0x37c] ;  /* 0x0000df00ff017b82 */ /* 0x000fe20000000800 */
[----:B------:R-:W0:Y:S01]  /*0010*/  S2R R10, SR_TID.X ;  /* 0x00000000000a7919 */ /* 0x000e220000002100 */
[----:B------:R-:W0:Y:S01]  /*0020*/  LDCU UR5, c[0x0][0x360] ;  /* 0x00006c00ff0577ac */ /* 0x000e220008000800 */
[----:B------:R-:W-:Y:S01]  /*0030*/  IMAD.MOV.U32 R4, RZ, RZ, -0x80000000 ;  /* 0x80000000ff047424 */ /* 0x000fe200078e00ff */
[----:B------:R-:W0:Y:S01]  /*0040*/  S2R R5, SR_CTAID.X ;  /* 0x0000000000057919 */ /* 0x000e220000002500 */
[----:B------:R-:W1:Y:S01]  /*0050*/  LDCU UR4, c[0x0][0x390] ;  /* 0x00007200ff0477ac */ /* 0x000e620008000800 */
[----:B------:R-:W2:Y:S01]  /*0060*/  LDCU.64 UR6, c[0x0][0x358] ;  /* 0x00006b00ff0677ac */ /* 0x000ea20008000a00 */
[----:B0-----:R-:W-:-:S05]  /*0070*/  IMAD R5, R5, UR5, R10 ;  /* 0x0000000505057c24 */ /* 0x001fca000f8e020a */
[----:B-1----:R-:W-:-:S13]  /*0080*/  ISETP.GE.AND P0, PT, R5, UR4, PT ;  /* 0x0000000405007c0c */ /* 0x002fda000bf06270 */
[----:B------:R-:W0:Y:S02]  /*0090*/  @!P0 LDC.64 R2, c[0x0][0x380] ;  /* 0x0000e000ff028b82 */ /* 0x000e240000000a00 */
[----:B0-----:R-:W-:-:S05]  /*00a0*/  @!P0 IMAD.WIDE R2, R5, 0x4, R2 ;  /* 0x0000000405028825 */ /* 0x001fca00078e0202 */
[----:B--2---:R-:W2:Y:S01]  /*00b0*/  @!P0 LDG.E.CONSTANT R4, desc[UR6][R2.64] ;  /* 0x0000000602048981 */ /* 0x004ea2000c1e9900 */
[----:B------:R-:W-:-:S03]  /*00c0*/  ISETP.GT.U32.AND P1, PT, R10, 0x1f, PT ;  /* 0x0000001f0a00780c */ /* 0x000fc60003f24070 */
[----:B--2---:R-:W0:Y:S02]  /*00d0*/  SHFL.DOWN PT, R5, R4, 0x10, 0x1f ;  /* 0x0a001f0004057f89 */ /* 0x004e2400000e0000 */
[----:B0-----:R-:W-:-:S05]  /*00e0*/  VIMNMX R5, PT, PT, R5, R4, !PT ;  /* 0x0000000405057248 */ /* 0x001fca0007fe0100 */
[----:B------:R-:W0:Y:S02]  /*00f0*/  SHFL.DOWN PT, R0, R5, 0x8, 0x1f ;  /* 0x09001f0005007f89 */ /* 0x000e2400000e0000 */
[----:B0-----:R-:W-:Y:S02]  /*0100*/  VIMNMX R6, PT, PT, R5, R0, !PT ;  /* 0x0000000005067248 */ /* 0x001fe40007fe0100 */
[----:B------:R-:W-:-:S03]  /*0110*/  LOP3.LUT R0, R10, 0x1f, RZ, 0xc0, !PT ;  /* 0x0000001f0a007812 */ /* 0x000fc600078ec0ff */
[----:B------:R-:W0:Y:S01]  /*0120*/  SHFL.DOWN PT, R7, R6, 0x4, 0x1f ;  /* 0x08801f0006077f89 */ /* 0x000e2200000e0000 */
[----:B------:R-:W-:-:S13]  /*0130*/  ISETP.NE.AND P0, PT, R0, RZ, PT ;  /* 0x000000ff0000720c */ /* 0x000fda0003f05270 */
[----:B------:R-:W1:Y:S01]  /*0140*/  @!P0 S2R R9, SR_CgaCtaId ;  /* 0x0000000000098919 */ /* 0x000e620000008800 */
[----:B------:R-:W-:Y:S02]  /*0150*/  @!P0 MOV R4, 0x400 ;  /* 0x0000040000048802 */ /* 0x000fe40000000f00 */
[----:B------:R-:W-:-:S04]  /*0160*/  @!P0 SHF.R.U32.HI R2, RZ, 0x3, R10 ;  /* 0x00000003ff028819 */ /* 0x000fc8000001160a */
[----:B------:R-:W-:Y:S02]  /*0170*/  @!P0 LOP3.LUT R2, R2, 0x7c, RZ, 0xc0, !PT ;  /* 0x0000007c02028812 */ /* 0x000fe400078ec0ff */
[----:B0-----:R-:W-:-:S05]  /*0180*/  VIMNMX R7, PT, PT, R6, R7, !PT ;  /* 0x0000000706077248 */ /* 0x001fca0007fe0100 */
[----:B------:R-:W0:Y:S01]  /*0190*/  SHFL.DOWN PT, R8, R7, 0x2, 0x1f ;  /* 0x08401f0007087f89 */ /* 0x000e2200000e0000 */
[----:B-1----:R-:W-:-:S05]  /*01a0*/  @!P0 LEA R5, R9, R4, 0x18 ;  /* 0x0000000409058211 */ /* 0x002fca00078ec0ff */
[----:B------:R-:W-:Y:S01]  /*01b0*/  @!P0 IMAD.IADD R2, R2, 0x1, R5 ;  /* 0x0000000102028824 */ /* 0x000fe200078e0205 */
[----:B0-----:R-:W-:-:S05]  /*01c0*/  VIMNMX R8, PT, PT, R7, R8, !PT ;  /* 0x0000000807087248 */ /* 0x001fca0007fe0100 */
[----:B------:R-:W0:Y:S02]  /*01d0*/  SHFL.DOWN PT, R3, R8, 0x1, 0x1f ;  /* 0x08201f0008037f89 */ /* 0x000e2400000e0000 */
[----:B0-----:R-:W-:-:S05]  /*01e0*/  VIMNMX R3, PT, PT, R8, R3, !PT ;  /* 0x0000000308037248 */ /* 0x001fca0007fe0100 */
[----:B------:R0:W-:Y:S01]  /*01f0*/  @!P0 STS [R2], R3 ;  /* 0x0000000302008388 */ /* 0x0001e20000000800 */
[----:B------:R-:W-:Y:S06]  /*0200*/  BAR.SYNC.DEFER_BLOCKING 0x0 ;  /* 0x0000000000007b1d */ /* 0x000fec0000010000 */
[----:B------:R-:W-:Y:S05]  /*0210*/  @P1 EXIT ;  /* 0x000000000000194d */ /* 0x000fea0003800000 */
[----:B------:R-:W-:-:S06]  /*0220*/  USHF.R.U32.HI UR4, URZ, 0x5, UR5 ;  /* 0x00000005ff047899 */ /* 0x000fcc0008011605 */
[----:B------:R-:W-:-:S13]  /*0230*/  ISETP.GE.U32.AND P1, PT, R0, UR4, PT ;  /* 0x0000000400007c0c */ /* 0x000fda000bf26070 */
[----:B0-----:R-:W0:Y:S01]  /*0240*/  @!P1 S2R R3, SR_CgaCtaId ;  /* 0x0000000000039919 */ /* 0x001e220000008800 */
[----:B------:R-:W-:-:S04]  /*0250*/  @!P1 MOV R2, 0x400 ;  /* 0x0000040000029802 */ /* 0x000fc80000000f00 */
[----:B0-----:R-:W-:Y:S01]  /*0260*/  @!P1 LEA R3, R3, R2, 0x18 ;  /* 0x0000000203039211 */ /* 0x001fe200078ec0ff */
[----:B------:R-:W-:-:S04]  /*0270*/  IMAD.MOV.U32 R2, RZ, RZ, -0x80000000 ;  /* 0x80000000ff027424 */ /* 0x000fc800078e00ff */
[----:B------:R-:W-:-:S05]  /*0280*/  @!P1 IMAD R0, R0, 0x4, R3 ;  /* 0x0000000400009824 */ /* 0x000fca00078e0203 */
[----:B------:R-:W0:Y:S04]  /*0290*/  @!P1 LDS R2, [R0] ;  /* 0x0000000000029984 */ /* 0x000e280000000800 */
[----:B0-----:R-:W0:Y:S02]  /*02a0*/  SHFL.DOWN PT, R3, R2, 0x10, 0x1f ;  /* 0x0a001f0002037f89 */ /* 0x001e2400000e0000 */
[----:B0-----:R-:W-:-:S05]  /*02b0*/  VIMNMX R3, PT, PT, R3, R2, !PT ;  /* 0x0000000203037248 */ /* 0x001fca0007fe0100 */
[----:B------:R-:W0:Y:S02]  /*02c0*/  SHFL.DOWN PT, R4, R3, 0x8, 0x1f ;  /* 0x09001f0003047f89 */ /* 0x000e2400000e0000 */
[----:B0-----:R-:W-:-:S05]  /*02d0*/  VIMNMX R4, PT, PT, R3, R4, !PT ;  /* 0x0000000403047248 */ /* 0x001fca0007fe0100 */
[----:B------:R-:W0:Y:S02]  /*02e0*/  SHFL.DOWN PT, R5, R4, 0x4, 0x1f ;  /* 0x08801f0004057f89 */ /* 0x000e2400000e0000 */
[----:B0-----:R-:W-:-:S05]  /*02f0*/  VIMNMX R5, PT, PT, R4, R5, !PT ;  /* 0x0000000504057248 */ /* 0x001fca0007fe0100 */
[----:B------:R-:W0:Y:S02]  /*0300*/  SHFL.DOWN PT, R6, R5, 0x2, 0x1f ;  /* 0x08401f0005067f89 */ /* 0x000e2400000e0000 */
[----:B0-----:R-:W-:-:S05]  /*0310*/  VIMNMX R6, PT, PT, R5, R6, !PT ;  /* 0x0000000605067248 */ /* 0x001fca0007fe0100 */
[----:B------:R0:W1:Y:S01]  /*0320*/  SHFL.DOWN PT, R7, R6, 0x1, 0x1f ;  /* 0x08201f0006077f89 */ /* 0x00006200000e0000 */
[----:B------:R-:W-:Y:S05]  /*0330*/  @P0 EXIT ;  /* 0x000000000000094d */ /* 0x000fea0003800000 */
[----:B------:R-:W2:Y:S01]  /*0340*/  LDC.64 R2, c[0x0][0x388] ;  /* 0x0000e200ff027b82 */ /* 0x000ea20000000a00 */
[----:B-1----:R-:W-:-:S05]  /*0350*/  VIMNMX R7, PT, PT, R6, R7, !PT ;  /* 0x0000000706077248 */ /* 0x002fca0007fe0100 */
[----:B--2---:R-:W-:Y:S01]  /*0360*/  STG.E desc[UR6][R2.64], R7 ;  /* 0x0000000702007986 */ /* 0x004fe2000c101906 */
[----:B------:R-:W-:Y:S05]  /*0370*/  EXIT ;  /* 0x000000000000794d */ /* 0x000fea0003800000 */
.L_x_0:
[----:B------:R-:W-:-:S00]  /*0380*/  BRA `(.L_x_0) ;  /* 0xfffffffc00fc7947 */ /* 0x000fc0000383ffff */
[----:B------:R-:W-:-:S00]  /*0390*/  NOP ;  /* 0x0000000000007918 */ /* 0x000fc00000000000 */
        /* <DEDUP_REMOVED lines=14> */
.L_x_1:


//--------------------- .nv.shared._Z9block_maxPKiPii --------------------------
	.section	.nv.shared._Z9block_maxPKiPii,"aw",@nobits
	.sectionflags	@""
	.align	4
.nv.shared._Z9block_maxPKiPii:
	.zero		1152


//--------------------- .nv.shared.reserved.0     --------------------------
	.section	.nv.shared.reserved.0,"aw",@nobits
	.weak		__nv_reservedSMEM_offset_0_alias
	.size		__nv_reservedSMEM_offset_0_alias, 0, 64
	.other		__nv_reservedSMEM_offset_0_alias,@"STO_CUDA_RESERVED_SHARED STV_DEFAULT"
__nv_reservedSMEM_offset_0_alias:
	.zero		0
	.zero		64


//--------------------- .nv.constant0._Z9block_maxPKiPii --------------------------
	.section	.nv.constant0._Z9block_maxPKiPii,"a",@progbits
	.sectionflags	@""
	.align	4
.nv.constant0._Z9block_maxPKiPii:
	.zero		916


//--------------------- SYMBOLS --------------------------

	.type		.nv.reservedSmem.offset0,@object
	.size		.nv.reservedSmem.offset0,0x4
	.type		.nv.reservedSmem.cap,@object
	.size		.nv.reservedSmem.cap,0x4
